//
// Generated by NVIDIA NVVM Compiler
//
// Compiler Build ID: CL-36424714
// Cuda compilation tools, release 13.0, V13.0.88
// Based on NVVM 20.0.0
//

.version 9.0
.target sm_100
.address_size 64

	// .globl	_Z28matrix_multiplication_kernelPKfS0_Pfiii

.visible .entry _Z28matrix_multiplication_kernelPKfS0_Pfiii(
	.param .u64 .ptr .align 1 _Z28matrix_multiplication_kernelPKfS0_Pfiii_param_0,
	.param .u64 .ptr .align 1 _Z28matrix_multiplication_kernelPKfS0_Pfiii_param_1,
	.param .u64 .ptr .align 1 _Z28matrix_multiplication_kernelPKfS0_Pfiii_param_2,
	.param .u32 _Z28matrix_multiplication_kernelPKfS0_Pfiii_param_3,
	.param .u32 _Z28matrix_multiplication_kernelPKfS0_Pfiii_param_4,
	.param .u32 _Z28matrix_multiplication_kernelPKfS0_Pfiii_param_5
)
{
	.reg .pred 	%p<13>;
	.reg .b32 	%r<19>;
	.reg .b32 	%f<68>;
	.reg .b64 	%rd<72>;

	ld.param.u64 	%rd22, [_Z28matrix_multiplication_kernelPKfS0_Pfiii_param_0];
	ld.param.u64 	%rd23, [_Z28matrix_multiplication_kernelPKfS0_Pfiii_param_1];
	ld.param.u64 	%rd21, [_Z28matrix_multiplication_kernelPKfS0_Pfiii_param_2];
	ld.param.u32 	%r5, [_Z28matrix_multiplication_kernelPKfS0_Pfiii_param_3];
	ld.param.u32 	%r3, [_Z28matrix_multiplication_kernelPKfS0_Pfiii_param_4];
	ld.param.u32 	%r4, [_Z28matrix_multiplication_kernelPKfS0_Pfiii_param_5];
	cvta.to.global.u64 	%rd1, %rd23;
	cvta.to.global.u64 	%rd2, %rd22;
	mov.u32 	%r7, %ctaid.x;
	mov.u32 	%r8, %ntid.x;
	mov.u32 	%r9, %tid.x;
	mad.lo.s32 	%r1, %r7, %r8, %r9;
	mov.u32 	%r10, %ctaid.y;
	mov.u32 	%r11, %ntid.y;
	mov.u32 	%r12, %tid.y;
	mad.lo.s32 	%r13, %r10, %r11, %r12;
	setp.ge.s32 	%p1, %r1, %r4;
	setp.ge.s32 	%p2, %r13, %r5;
	or.pred  	%p3, %p1, %p2;
	@%p3 bra 	$L__BB0_14;
	cvt.s64.s32 	%rd3, %r3;
	setp.eq.s32 	%p4, %r3, 0;
	mov.f32 	%f67, 0f00000000;
	@%p4 bra 	$L__BB0_13;
	mul.lo.s32 	%r14, %r3, %r13;
	cvt.s64.s32 	%rd4, %r14;
	cvt.s64.s32 	%rd5, %r4;
	cvt.s64.s32 	%rd6, %r1;
	setp.lt.u32 	%p5, %r3, 8;
	mov.f32 	%f67, 0f00000000;
	mov.b64 	%rd70, 0;
	@%p5 bra 	$L__BB0_5;
	and.b64  	%rd70, %rd3, -8;
	shl.b64 	%rd25, %rd6, 2;
	add.s64 	%rd67, %rd1, %rd25;
	shl.b64 	%rd26, %rd4, 2;
	add.s64 	%rd27, %rd26, %rd2;
	add.s64 	%rd66, %rd27, 16;
	mov.f32 	%f67, 0f00000000;
	mov.u64 	%rd68, %rd70;
$L__BB0_4:
	.pragma "nounroll";
	ld.global.f32 	%f17, [%rd66+-16];
	ld.global.f32 	%f18, [%rd67];
	fma.rn.f32 	%f19, %f17, %f18, %f67;
	ld.global.f32 	%f20, [%rd66+-12];
	shl.b64 	%rd28, %rd5, 2;
	add.s64 	%rd29, %rd67, %rd28;
	ld.global.f32 	%f21, [%rd29];
	fma.rn.f32 	%f22, %f20, %f21, %f19;
	ld.global.f32 	%f23, [%rd66+-8];
	add.s64 	%rd30, %rd29, %rd28;
	ld.global.f32 	%f24, [%rd30];
	fma.rn.f32 	%f25, %f23, %f24, %f22;
	ld.global.f32 	%f26, [%rd66+-4];
	add.s64 	%rd31, %rd30, %rd28;
	ld.global.f32 	%f27, [%rd31];
	fma.rn.f32 	%f28, %f26, %f27, %f25;
	ld.global.f32 	%f29, [%rd66];
	add.s64 	%rd32, %rd31, %rd28;
	ld.global.f32 	%f30, [%rd32];
	fma.rn.f32 	%f31, %f29, %f30, %f28;
	ld.global.f32 	%f32, [%rd66+4];
	add.s64 	%rd33, %rd32, %rd28;
	ld.global.f32 	%f33, [%rd33];
	fma.rn.f32 	%f34, %f32, %f33, %f31;
	ld.global.f32 	%f35, [%rd66+8];
	add.s64 	%rd34, %rd33, %rd28;
	ld.global.f32 	%f36, [%rd34];
	fma.rn.f32 	%f37, %f35, %f36, %f34;
	ld.global.f32 	%f38, [%rd66+12];
	add.s64 	%rd35, %rd34, %rd28;
	ld.global.f32 	%f39, [%rd35];
	fma.rn.f32 	%f67, %f38, %f39, %f37;
	add.s64 	%rd68, %rd68, -8;
	shl.b64 	%rd36, %rd5, 5;
	add.s64 	%rd67, %rd67, %rd36;
	add.s64 	%rd66, %rd66, 32;
	setp.ne.s64 	%p6, %rd68, 0;
	@%p6 bra 	$L__BB0_4;
$L__BB0_5:
	and.b32  	%r15, %r3, 7;
	setp.eq.s32 	%p7, %r15, 0;
	@%p7 bra 	$L__BB0_13;
	and.b64  	%rd37, %rd3, 7;
	add.s64 	%rd38, %rd37, -1;
	setp.lt.u64 	%p8, %rd38, 3;
	@%p8 bra 	$L__BB0_8;
	add.s64 	%rd39, %rd70, %rd4;
	shl.b64 	%rd40, %rd39, 2;
	add.s64 	%rd41, %rd2, %rd40;
	ld.global.f32 	%f41, [%rd41];
	mad.lo.s64 	%rd42, %rd70, %rd5, %rd6;
	shl.b64 	%rd43, %rd42, 2;
	add.s64 	%rd44, %rd1, %rd43;
	ld.global.f32 	%f42, [%rd44];
	fma.rn.f32 	%f43, %f41, %f42, %f67;
	ld.global.f32 	%f44, [%rd41+4];
	shl.b64 	%rd45, %rd5, 2;
	add.s64 	%rd46, %rd44, %rd45;
	ld.global.f32 	%f45, [%rd46];
	fma.rn.f32 	%f46, %f44, %f45, %f43;
	ld.global.f32 	%f47, [%rd41+8];
	add.s64 	%rd47, %rd46, %rd45;
	ld.global.f32 	%f48, [%rd47];
	fma.rn.f32 	%f49, %f47, %f48, %f46;
	ld.global.f32 	%f50, [%rd41+12];
	add.s64 	%rd48, %rd47, %rd45;
	ld.global.f32 	%f51, [%rd48];
	fma.rn.f32 	%f67, %f50, %f51, %f49;
	add.s64 	%rd70, %rd70, 4;
$L__BB0_8:
	and.b32  	%r16, %r3, 3;
	setp.eq.s32 	%p9, %r16, 0;
	@%p9 bra 	$L__BB0_13;
	setp.eq.s32 	%p10, %r16, 1;
	@%p10 bra 	$L__BB0_11;
	add.s64 	%rd49, %rd70, %rd4;
	shl.b64 	%rd50, %rd49, 2;
	add.s64 	%rd51, %rd2, %rd50;
	ld.global.f32 	%f53, [%rd51];
	mad.lo.s64 	%rd52, %rd70, %rd5, %rd6;
	shl.b64 	%rd53, %rd52, 2;
	add.s64 	%rd54, %rd1, %rd53;
	ld.global.f32 	%f54, [%rd54];
	fma.rn.f32 	%f55, %f53, %f54, %f67;
	ld.global.f32 	%f56, [%rd51+4];
	shl.b64 	%rd55, %rd5, 2;
	add.s64 	%rd56, %rd54, %rd55;
	ld.global.f32 	%f57, [%rd56];
	fma.rn.f32 	%f67, %f56, %f57, %f55;
	add.s64 	%rd70, %rd70, 2;
$L__BB0_11:
	and.b32  	%r17, %r3, 1;
	setp.eq.b32 	%p11, %r17, 1;
	not.pred 	%p12, %p11;
	@%p12 bra 	$L__BB0_13;
	add.s64 	%rd57, %rd70, %rd4;
	shl.b64 	%rd58, %rd57, 2;
	add.s64 	%rd59, %rd2, %rd58;
	ld.global.f32 	%f58, [%rd59];
	mad.lo.s64 	%rd60, %rd70, %rd5, %rd6;
	shl.b64 	%rd61, %rd60, 2;
	add.s64 	%rd62, %rd1, %rd61;
	ld.global.f32 	%f59, [%rd62];
	fma.rn.f32 	%f67, %f58, %f59, %f67;
$L__BB0_13:
	mad.lo.s32 	%r18, %r4, %r13, %r1;
	cvta.to.global.u64 	%rd63, %rd21;
	mul.wide.s32 	%rd64, %r18, 4;
	add.s64 	%rd65, %rd63, %rd64;
	st.global.f32 	[%rd65], %f67;
$L__BB0_14:
	ret;

}


// ===== COMPILED SASS (sm_100) =====

	.target	sm_100

	.elftype	@"ET_EXEC"


//--------------------- .note.nv.tkinfo           --------------------------
	.section	.note.nv.tkinfo,"",@"SHT_NOTE"
	.sectionflags	@"SHF_NOTE_NV_TKINFO"
	.tkinfo
        /*0018*/ 	.word	0x00000002
        /*0030*/ 	.string	""
        /*0030*/ 	.string	"ptxas"
        /*0030*/ 	.string	"Cuda compilation tools, release 13.0, V13.0.88"
        /*0030*/ 	.string	"Build cuda_13.0.r13.0/compiler.36424714_0"
        /*0030*/ 	.string	"-arch sm_100 -m 64 "



//--------------------- .note.nv.cuinfo           --------------------------
	.section	.note.nv.cuinfo,"",@"SHT_NOTE"
	.sectionflags	@"SHF_NOTE_NV_CUINFO"
        /*0018*/ 	.short	0x0002
        /*001a*/ 	.short	0x0064
        /*001c*/ 	.short	0x0082
	.zero		2


//--------------------- .nv.info                  --------------------------
	.section	.nv.info,"",@"SHT_CUDA_INFO"
	.align	4


	//----- nvinfo : EIATTR_REGCOUNT
	.align		4
        /*0000*/ 	.byte	0x04, 0x2f
        /*0002*/ 	.short	(.L_1 - .L_0)
	.align		4
.L_0:
        /*0004*/ 	.word	index@(_Z28matrix_multiplication_kernelPKfS0_Pfiii)
        /*0008*/ 	.word	0x00000020


	//----- nvinfo : EIATTR_FRAME_SIZE
	.align		4
.L_1:
        /*000c*/ 	.byte	0x04, 0x11
        /*000e*/ 	.short	(.L_3 - .L_2)
	.align		4
.L_2:
        /*0010*/ 	.word	index@(_Z28matrix_multiplication_kernelPKfS0_Pfiii)
        /*0014*/ 	.word	0x00000000


	//----- nvinfo : EIATTR_MIN_STACK_SIZE
	.align		4
.L_3:
        /*0018*/ 	.byte	0x04, 0x12
        /*001a*/ 	.short	(.L_5 - .L_4)
	.align		4
.L_4:
        /*001c*/ 	.word	index@(_Z28matrix_multiplication_kernelPKfS0_Pfiii)
        /*0020*/ 	.word	0x00000000
.L_5:


//--------------------- .nv.compat                --------------------------
	.section	.nv.compat,"",@"SHT_CUDA_COMPAT_INFO"
	.align	4
        /*0000*/ 	.byte	0x02, 0x09, 0x00, 0x00, 0x02, 0x02, 0x01, 0x00, 0x02, 0x05, 0x05, 0x00, 0x03, 0x07, 0x01, 0x01
        /*0010*/ 	.byte	0x02, 0x03, 0x00, 0x00, 0x02, 0x06, 0x01, 0x00, 0x04, 0x0b, 0x08, 0x00, 0x09, 0x00, 0x00, 0x00
        /*0020*/ 	.byte	0x00, 0x00, 0x00, 0x00


//--------------------- .nv.info._Z28matrix_multiplication_kernelPKfS0_Pfiii --------------------------
	.section	.nv.info._Z28matrix_multiplication_kernelPKfS0_Pfiii,"",@"SHT_CUDA_INFO"
	.sectionflags	@""
	.align	4


	//----- nvinfo : EIATTR_CUDA_API_VERSION
	.align		4
        /*0000*/ 	.byte	0x04, 0x37
        /*0002*/ 	.short	(.L_7 - .L_6)
.L_6:
        /*0004*/ 	.word	0x00000082


	//----- nvinfo : EIATTR_KPARAM_INFO
	.align		4
.L_7:
        /*0008*/ 	.byte	0x04, 0x17
        /*000a*/ 	.short	(.L_9 - .L_8)
.L_8:
        /*000c*/ 	.word	0x00000000
        /*0010*/ 	.short	0x0005
        /*0012*/ 	.short	0x0020
        /*0014*/ 	.byte	0x00, 0xf0, 0x11, 0x00


	//----- nvinfo : EIATTR_KPARAM_INFO
	.align		4
.L_9:
        /*0018*/ 	.byte	0x04, 0x17
        /*001a*/ 	.short	(.L_11 - .L_10)
.L_10:
        /*001c*/ 	.word	0x00000000
        /*0020*/ 	.short	0x0004
        /*0022*/ 	.short	0x001c
        /*0024*/ 	.byte	0x00, 0xf0, 0x11, 0x00


	//----- nvinfo : EIATTR_KPARAM_INFO
	.align		4
.L_11:
        /*0028*/ 	.byte	0x04, 0x17
        /*002a*/ 	.short	(.L_13 - .L_12)
.L_12:
        /*002c*/ 	.word	0x00000000
        /*0030*/ 	.short	0x0003
        /*0032*/ 	.short	0x0018
        /*0034*/ 	.byte	0x00, 0xf0, 0x11, 0x00


	//----- nvinfo : EIATTR_KPARAM_INFO
	.align		4
.L_13:
        /*0038*/ 	.byte	0x04, 0x17
        /*003a*/ 	.short	(.L_15 - .L_14)
.L_14:
        /*003c*/ 	.word	0x00000000
        /*0040*/ 	.short	0x0002
        /*0042*/ 	.short	0x0010
        /*0044*/ 	.byte	0x00, 0xf5, 0x21, 0x00


	//----- nvinfo : EIATTR_KPARAM_INFO
	.align		4
.L_15:
        /*0048*/ 	.byte	0x04, 0x17
        /*004a*/ 	.short	(.L_17 - .L_16)
.L_16:
        /*004c*/ 	.word	0x00000000
        /*0050*/ 	.short	0x0001
        /*0052*/ 	.short	0x0008
        /*0054*/ 	.byte	0x00, 0xf5, 0x21, 0x00


	//----- nvinfo : EIATTR_KPARAM_INFO
	.align		4
.L_17:
        /*0058*/ 	.byte	0x04, 0x17
        /*005a*/ 	.short	(.L_19 - .L_18)
.L_18:
        /*005c*/ 	.word	0x00000000
        /*0060*/ 	.short	0x0000
        /*0062*/ 	.short	0x0000
        /*0064*/ 	.byte	0x00, 0xf5, 0x21, 0x00


	//----- nvinfo : EIATTR_SPARSE_MMA_MASK
	.align		4
.L_19:
        /*0068*/ 	.byte	0x03, 0x50
        /*006a*/ 	.short	0x0000


	//----- nvinfo : EIATTR_MAXREG_COUNT
	.align		4
        /*006c*/ 	.byte	0x03, 0x1b
        /*006e*/ 	.short	0x00ff


	//----- nvinfo : EIATTR_MERCURY_ISA_VERSION
	.align		4
        /*0070*/ 	.byte	0x03, 0x5f
        /*0072*/ 	.short	0x0101


	//----- nvinfo : EIATTR_VRC_CTA_INIT_COUNT
	.align		4
        /*0074*/ 	.byte	0x02, 0x4a
	.zero		1
	.zero		1


	//----- nvinfo : EIATTR_EXIT_INSTR_OFFSETS
	.align		4
        /*0078*/ 	.byte	0x04, 0x1c
        /*007a*/ 	.short	(.L_21 - .L_20)


	//   ....[0]....
.L_20:
        /*007c*/ 	.word	0x000000d0


	//   ....[1]....
        /*0080*/ 	.word	0x00000b80


	//----- nvinfo : EIATTR_CBANK_PARAM_SIZE
	.align		4
.L_21:
        /*0084*/ 	.byte	0x03, 0x19
        /*0086*/ 	.short	0x0024


	//----- nvinfo : EIATTR_PARAM_CBANK
	.align		4
        /*0088*/ 	.byte	0x04, 0x0a
        /*008a*/ 	.short	(.L_23 - .L_22)
	.align		4
.L_22:
        /*008c*/ 	.word	index@(.nv.constant0._Z28matrix_multiplication_kernelPKfS0_Pfiii)
        /*0090*/ 	.short	0x0380
        /*0092*/ 	.short	0x0024


	//----- nvinfo : EIATTR_SW_WAR
	.align		4
.L_23:
        /*0094*/ 	.byte	0x04, 0x36
        /*0096*/ 	.short	(.L_25 - .L_24)
.L_24:
        /*0098*/ 	.word	0x00000008
.L_25:


//--------------------- .nv.callgraph             --------------------------
	.section	.nv.callgraph,"",@"SHT_CUDA_CALLGRAPH"
	.align	4
	.sectionentsize	8
	.align		4
        /*0000*/ 	.word	0x00000000
	.align		4
        /*0004*/ 	.word	0xffffffff
	.align		4
        /*0008*/ 	.word	0x00000000
	.align		4
        /*000c*/ 	.word	0xfffffffe
	.align		4
        /*0010*/ 	.word	0x00000000
	.align		4
        /*0014*/ 	.word	0xfffffffd
	.align		4
        /*0018*/ 	.word	0x00000000
	.align		4
        /*001c*/ 	.word	0xfffffffc


//--------------------- .text._Z28matrix_multiplication_kernelPKfS0_Pfiii --------------------------
	.section	.text._Z28matrix_multiplication_kernelPKfS0_Pfiii,"ax",@progbits
	.align	128
        .global         _Z28matrix_multiplication_kernelPKfS0_Pfiii
        .type           _Z28matrix_multiplication_kernelPKfS0_Pfiii,@function
        .size           _Z28matrix_multiplication_kernelPKfS0_Pfiii,(.L_x_6 - _Z28matrix_multiplication_kernelPKfS0_Pfiii)
        .other          _Z28matrix_multiplication_kernelPKfS0_Pfiii,@"STO_CUDA_ENTRY STV_DEFAULT"
_Z28matrix_multiplication_kernelPKfS0_Pfiii:
.text._Z28matrix_multiplication_kernelPKfS0_Pfiii:
[----:B------:R-:W-:Y:S01]  /*0000*/  LDC R1, c[0x0][0x37c] ;  /* 0x0000df00ff017b82 */ /* 0x000fe20000000800 */
[----:B------:R-:W0:Y:S07]  /*0010*/  S2R R5, SR_TID.Y ;  /* 0x0000000000057919 */ /* 0x000e2e0000002200 */
[----:B------:R-:W1:Y:S01]  /*0020*/  LDC R2, c[0x0][0x360] ;  /* 0x0000d800ff027b82 */ /* 0x000e620000000800 */
[----:B------:R-:W2:Y:S01]  /*0030*/  LDCU UR6, c[0x0][0x398] ;  /* 0x00007300ff0677ac */ /* 0x000ea20008000800 */
[----:B------:R-:W1:Y:S06]  /*0040*/  S2R R3, SR_TID.X ;  /* 0x0000000000037919 */ /* 0x000e6c0000002100 */
[----:B------:R-:W0:Y:S08]  /*0050*/  S2UR UR5, SR_CTAID.Y ;  /* 0x00000000000579c3 */ /* 0x000e300000002600 */
[----:B------:R-:W0:Y:S08]  /*0060*/  LDC R0, c[0x0][0x364] ;  /* 0x0000d900ff007b82 */ /* 0x000e300000000800 */
[----:B------:R-:W1:Y:S08]  /*0070*/  S2UR UR4, SR_CTAID.X ;  /* 0x00000000000479c3 */ /* 0x000e700000002500 */
[----:B------:R-:W3:Y:S01]  /*0080*/  LDC R17, c[0x0][0x3a0] ;  /* 0x0000e800ff117b82 */ /* 0x000ee20000000800 */
[----:B0-----:R-:W-:-:S05]  /*0090*/  IMAD R0, R0, UR5, R5 ;  /* 0x0000000500007c24 */ /* 0x001fca000f8e0205 */
[----:B--2---:R-:W-:Y:S01]  /*00a0*/  ISETP.GE.AND P0, PT, R0, UR6, PT ;  /* 0x0000000600007c0c */ /* 0x004fe2000bf06270 */
[----:B-1----:R-:W-:-:S05]  /*00b0*/  IMAD R2, R2, UR4, R3 ;  /* 0x0000000402027c24 */ /* 0x002fca000f8e0203 */
[----:B---3--:R-:W-:-:S13]  /*00c0*/  ISETP.GE.OR P0, PT, R2, R17, P0 ;  /* 0x000000110200720c */ /* 0x008fda0000706670 */
[----:B------:R-:W-:Y:S05]  /*00d0*/  @P0 EXIT ;  /* 0x000000000000094d */ /* 0x000fea0003800000 */
[----:B------:R-:W0:Y:S01]  /*00e0*/  LDCU UR8, c[0x0][0x39c] ;  /* 0x00007380ff0877ac */ /* 0x000e220008000800 */
[----:B------:R-:W-:Y:S01]  /*00f0*/  IMAD.MOV.U32 R7, RZ, RZ, RZ ;  /* 0x000000ffff077224 */ /* 0x000fe200078e00ff */
[----:B------:R-:W1:Y:S01]  /*0100*/  LDCU.64 UR10, c[0x0][0x358] ;  /* 0x00006b00ff0a77ac */ /* 0x000e620008000a00 */
[----:B0-----:R-:W-:-:S09]  /*0110*/  UISETP.NE.AND UP0, UPT, UR8, URZ, UPT ;  /* 0x000000ff0800728c */ /* 0x001fd2000bf05270 */
[----:B-1----:R-:W-:Y:S05]  /*0120*/  BRA.U !UP0, `(.L_x_0) ;  /* 0x0000000908847547 */ /* 0x002fea000b800000 */
[----:B------:R-:W-:Y:S02]  /*0130*/  UISETP.GE.U32.AND UP0, UPT, UR8, 0x8, UPT ;  /* 0x000000080800788c */ /* 0x000fe4000bf06070 */
[----:B------:R-:W-:Y:S01]  /*0140*/  IMAD R16, R0, UR8, RZ ;  /* 0x0000000800107c24 */ /* 0x000fe2000f8e02ff */
[----:B------:R-:W-:Y:S01]  /*0150*/  SHF.R.S32.HI R18, RZ, 0x1f, R17 ;  /* 0x0000001fff127819 */ /* 0x000fe20000011411 */
[----:B------:R-:W-:Y:S01]  /*0160*/  IMAD.MOV.U32 R7, RZ, RZ, RZ ;  /* 0x000000ffff077224 */ /* 0x000fe200078e00ff */
[----:B------:R-:W-:Y:S01]  /*0170*/  SHF.R.S32.HI R3, RZ, 0x1f, R2 ;  /* 0x0000001fff037819 */ /* 0x000fe20000011402 */
[----:B------:R-:W-:Y:S01]  /*0180*/  UMOV UR4, URZ ;  /* 0x000000ff00047c82 */ /* 0x000fe20008000000 */
[----:B------:R-:W-:Y:S01]  /*0190*/  SHF.R.S32.HI R21, RZ, 0x1f, R16 ;  /* 0x0000001fff157819 */ /* 0x000fe20000011410 */
[----:B------:R-:W-:Y:S01]  /*01a0*/  ULOP3.LUT UP1, URZ, UR8, 0x7, URZ, 0xc0, !UPT ;  /* 0x0000000708ff7892 */ /* 0x000fe2000f82c0ff */
[----:B------:R-:W-:Y:S01]  /*01b0*/  UMOV UR5, URZ ;  /* 0x000000ff00057c82 */ /* 0x000fe20008000000 */
[----:B------:R-:W-:Y:S09]  /*01c0*/  BRA.U !UP0, `(.L_x_1) ;  /* 0x0000000508047547 */ /* 0x000ff2000b800000 */
[----:B------:R-:W0:Y:S01]  /*01d0*/  LDCU.128 UR4, c[0x0][0x380] ;  /* 0x00007000ff0477ac */ /* 0x000e220008000c00 */
[----:B------:R-:W-:Y:S01]  /*01e0*/  IMAD.MOV.U32 R7, RZ, RZ, RZ ;  /* 0x000000ffff077224 */ /* 0x000fe200078e00ff */
[C-C-:B------:R-:W-:Y:S01]  /*01f0*/  SHF.L.U64.HI R23, R17.reuse, 0x2, R18.reuse ;  /* 0x0000000211177819 */ /* 0x140fe20000010212 */
[C---:B------:R-:W-:Y:S01]  /*0200*/  IMAD.SHL.U32 R25, R17.reuse, 0x4, RZ ;  /* 0x0000000411197824 */ /* 0x040fe200078e00ff */
[----:B------:R-:W-:Y:S02]  /*0210*/  SHF.L.U64.HI R22, R17, 0x5, R18 ;  /* 0x0000000511167819 */ /* 0x000fe40000010212 */
[----:B0-----:R-:W-:Y:S01]  /*0220*/  LEA R6, P1, R16, UR4, 0x2 ;  /* 0x0000000410067c11 */ /* 0x001fe2000f8210ff */
[----:B------:R-:W-:Y:S01]  /*0230*/  ULOP3.LUT UR4, UR8, 0xfffffff8, URZ, 0xc0, !UPT ;  /* 0xfffffff808047892 */ /* 0x000fe2000f8ec0ff */
[----:B------:R-:W-:Y:S02]  /*0240*/  LEA R20, P0, R2, UR6, 0x2 ;  /* 0x0000000602147c11 */ /* 0x000fe4000f8010ff */
[----:B------:R-:W-:Y:S01]  /*0250*/  LEA.HI.X R5, R16, UR5, R21, 0x2, P1 ;  /* 0x0000000510057c11 */ /* 0x000fe200088f1415 */
[----:B------:R-:W-:Y:S01]  /*0260*/  USHF.R.S32.HI UR5, URZ, 0x1f, UR8 ;  /* 0x0000001fff057899 */ /* 0x000fe20008011408 */
[----:B------:R-:W-:-:S02]  /*0270*/  LEA.HI.X R19, R2, UR7, R3, 0x2, P0 ;  /* 0x0000000702137c11 */ /* 0x000fc400080f1403 */
[----:B------:R-:W-:Y:S01]  /*0280*/  IADD3 R6, P0, PT, R6, 0x10, RZ ;  /* 0x0000001006067810 */ /* 0x000fe20007f1e0ff */
[----:B------:R-:W-:-:S03]  /*0290*/  UMOV UR6, UR4 ;  /* 0x0000000400067c82 */ /* 0x000fc60008000000 */
[----:B------:R-:W-:Y:S01]  /*02a0*/  IADD3.X R5, PT, PT, RZ, R5, RZ, P0, !PT ;  /* 0x00000005ff057210 */ /* 0x000fe200007fe4ff */
[----:B------:R-:W-:-:S08]  /*02b0*/  UMOV UR7, UR5 ;  /* 0x0000000500077c82 */ /* 0x000fd00008000000 */
.L_x_2:
[----:B------:R-:W-:Y:S01]  /*02c0*/  IMAD.MOV.U32 R26, RZ, RZ, R20 ;  /* 0x000000ffff1a7224 */ /* 0x000fe200078e0014 */
[----:B------:R-:W-:Y:S01]  /*02d0*/  IADD3 R8, P0, PT, R20, R25, RZ ;  /* 0x0000001914087210 */ /* 0x000fe20007f1e0ff */
[----:B------:R-:W-:Y:S02]  /*02e0*/  IMAD.MOV.U32 R4, RZ, RZ, R6 ;  /* 0x000000ffff047224 */ /* 0x000fe400078e0006 */
[----:B------:R-:W-:Y:S01]  /*02f0*/  IMAD.MOV.U32 R27, RZ, RZ, R19 ;  /* 0x000000ffff1b7224 */ /* 0x000fe200078e0013 */
[----:B------:R-:W-:Y:S02]  /*0300*/  IADD3.X R9, PT, PT, R19, R23, RZ, P0, !PT ;  /* 0x0000001713097210 */ /* 0x000fe400007fe4ff */
[----:B------:R-:W2:Y:S01]  /*0310*/  LDG.E R28, desc[UR10][R4.64+-0x10] ;  /* 0xfffff00a041c7981 */ /* 0x000ea2000c1e1900 */
[----:B------:R-:W-:-:S03]  /*0320*/  IADD3 R10, P0, PT, R8, R25, RZ ;  /* 0x00000019080a7210 */ /* 0x000fc60007f1e0ff */
[----:B------:R-:W2:Y:S02]  /*0330*/  LDG.E R26, desc[UR10][R26.64] ;  /* 0x0000000a1a1a7981 */ /* 0x000ea4000c1e1900 */
[----:B------:R-:W-:Y:S02]  /*0340*/  IMAD.X R11, R9, 0x1, R23, P0 ;  /* 0x00000001090b7824 */ /* 0x000fe400000e0617 */
[----:B------:R0:W3:Y:S04]  /*0350*/  LDG.E R24, desc[UR10][R8.64] ;  /* 0x0000000a08187981 */ /* 0x0000e8000c1e1900 */
[----:B------:R-:W3:Y:S04]  /*0360*/  LDG.E R29, desc[UR10][R4.64+-0xc] ;  /* 0xfffff40a041d7981 */ /* 0x000ee8000c1e1900 */
[----:B------:R1:W4:Y:S04]  /*0370*/  LDG.E R13, desc[UR10][R10.64] ;  /* 0x0000000a0a0d7981 */ /* 0x000328000c1e1900 */
[----:B------:R-:W4:Y:S01]  /*0380*/  LDG.E R12, desc[UR10][R4.64+-0x8] ;  /* 0xfffff80a040c7981 */ /* 0x000f22000c1e1900 */
[----:B------:R-:W-:-:S03]  /*0390*/  IADD3 R14, P0, PT, R10, R25, RZ ;  /* 0x000000190a0e7210 */ /* 0x000fc60007f1e0ff */
[----:B------:R-:W5:Y:S02]  /*03a0*/  LDG.E R27, desc[UR10][R4.64+-0x4] ;  /* 0xfffffc0a041b7981 */ /* 0x000f64000c1e1900 */
[----:B------:R-:W-:Y:S01]  /*03b0*/  IMAD.X R15, R11, 0x1, R23, P0 ;  /* 0x000000010b0f7824 */ /* 0x000fe200000e0617 */
[----:B------:R-:W-:-:S04]  /*03c0*/  IADD3 R6, P0, PT, R14, R25, RZ ;  /* 0x000000190e067210 */ /* 0x000fc80007f1e0ff */
[----:B------:R-:W5:Y:S01]  /*03d0*/  LDG.E R14, desc[UR10][R14.64] ;  /* 0x0000000a0e0e7981 */ /* 0x000f62000c1e1900 */
[----:B--2---:R-:W-:Y:S01]  /*03e0*/  FFMA R26, R28, R26, R7 ;  /* 0x0000001a1c1a7223 */ /* 0x004fe20000000007 */
[----:B------:R-:W-:Y:S01]  /*03f0*/  IMAD.X R7, R15, 0x1, R23, P0 ;  /* 0x000000010f077824 */ /* 0x000fe200000e0617 */
[----:B0-----:R-:W-:Y:S01]  /*0400*/  IADD3 R8, P0, PT, R6, R25, RZ ;  /* 0x0000001906087210 */ /* 0x001fe20007f1e0ff */
[----:B------:R-:W2:Y:S03]  /*0410*/  LDG.E R15, desc[UR10][R4.64+0x4] ;  /* 0x0000040a040f7981 */ /* 0x000ea6000c1e1900 */
[----:B------:R-:W-:Y:S01]  /*0420*/  IADD3.X R9, PT, PT, R7, R23, RZ, P0, !PT ;  /* 0x0000001707097210 */ /* 0x000fe200007fe4ff */
[----:B------:R-:W2:Y:S01]  /*0430*/  LDG.E R6, desc[UR10][R6.64] ;  /* 0x0000000a06067981 */ /* 0x000ea2000c1e1900 */
[----:B---3--:R-:W-:Y:S01]  /*0440*/  FFMA R29, R29, R24, R26 ;  /* 0x000000181d1d7223 */ /* 0x008fe2000000001a */
[----:B-1----:R-:W-:-:S02]  /*0450*/  IADD3 R10, P0, PT, R8, R25, RZ ;  /* 0x00000019080a7210 */ /* 0x002fc40007f1e0ff */
[----:B------:R-:W3:Y:S03]  /*0460*/  LDG.E R8, desc[UR10][R8.64] ;  /* 0x0000000a08087981 */ /* 0x000ee6000c1e1900 */
[----:B------:R-:W-:Y:S01]  /*0470*/  IMAD.X R11, R9, 0x1, R23, P0 ;  /* 0x00000001090b7824 */ /* 0x000fe200000e0617 */
[----:B------:R-:W3:Y:S01]  /*0480*/  LDG.E R26, desc[UR10][R4.64+0x8] ;  /* 0x0000080a041a7981 */ /* 0x000ee2000c1e1900 */
[----:B----4-:R-:W-:Y:S01]  /*0490*/  FFMA R24, R12, R13, R29 ;  /* 0x0000000d0c187223 */ /* 0x010fe2000000001d */
[----:B------:R-:W-:Y:S02]  /*04a0*/  IADD3 R12, P0, PT, R10, R25, RZ ;  /* 0x000000190a0c7210 */ /* 0x000fe40007f1e0ff */
[----:B------:R-:W2:Y:S03]  /*04b0*/  LDG.E R29, desc[UR10][R4.64] ;  /* 0x0000000a041d7981 */ /* 0x000ea6000c1e1900 */
[----:B------:R-:W-:Y:S01]  /*04c0*/  IMAD.X R13, R11, 0x1, R23, P0 ;  /* 0x000000010b0d7824 */ /* 0x000fe200000e0617 */
[----:B------:R-:W4:Y:S04]  /*04d0*/  LDG.E R10, desc[UR10][R10.64] ;  /* 0x0000000a0a0a7981 */ /* 0x000f28000c1e1900 */
[----:B------:R-:W4:Y:S04]  /*04e0*/  LDG.E R12, desc[UR10][R12.64] ;  /* 0x0000000a0c0c7981 */ /* 0x000f28000c1e1900 */
[----:B------:R0:W4:Y:S01]  /*04f0*/  LDG.E R7, desc[UR10][R4.64+0xc] ;  /* 0x00000c0a04077981 */ /* 0x000122000c1e1900 */
[----:B------:R-:W-:Y:S01]  /*0500*/  UIADD3 UR6, UP0, UPT, UR6, -0x8, URZ ;  /* 0xfffffff806067890 */ /* 0x000fe2000ff1e0ff */
[----:B-----5:R-:W-:-:S03]  /*0510*/  FFMA R14, R27, R14, R24 ;  /* 0x0000000e1b0e7223 */ /* 0x020fc60000000018 */
[----:B------:R-:W-:Y:S02]  /*0520*/  UIADD3.X UR7, UPT, UPT, UR7, -0x1, URZ, UP0, !UPT ;  /* 0xffffffff07077890 */ /* 0x000fe400087fe4ff */
[----:B------:R-:W-:-:S04]  /*0530*/  UISETP.NE.U32.AND UP0, UPT, UR6, URZ, UPT ;  /* 0x000000ff0600728c */ /* 0x000fc8000bf05070 */
[----:B------:R-:W-:Y:S01]  /*0540*/  UISETP.NE.AND.EX UP0, UPT, UR7, URZ, UPT, UP0 ;  /* 0x000000ff0700728c */ /* 0x000fe2000bf05300 */
[----:B------:R-:W-:-:S04]  /*0550*/  LEA R20, P0, R17, R20, 0x5 ;  /* 0x0000001411147211 */ /* 0x000fc800078028ff */
[----:B------:R-:W-:Y:S01]  /*0560*/  IADD3.X R19, PT, PT, R19, R22, RZ, P0, !PT ;  /* 0x0000001613137210 */ /* 0x000fe200007fe4ff */
[----:B--2---:R-:W-:-:S04]  /*0570*/  FFMA R6, R29, R6, R14 ;  /* 0x000000061d067223 */ /* 0x004fc8000000000e */
[----:B---3--:R-:W-:Y:S01]  /*0580*/  FFMA R15, R15, R8, R6 ;  /* 0x000000080f0f7223 */ /* 0x008fe20000000006 */
[----:B------:R-:W-:-:S03]  /*0590*/  IADD3 R6, P1, PT, R4, 0x20, RZ ;  /* 0x0000002004067810 */ /* 0x000fc60007f3e0ff */
[----:B----4-:R-:W-:Y:S02]  /*05a0*/  FFMA R10, R26, R10, R15 ;  /* 0x0000000a1a0a7223 */ /* 0x010fe4000000000f */
[----:B0-----:R-:W-:Y:S02]  /*05b0*/  IMAD.X R5, RZ, RZ, R5, P1 ;  /* 0x000000ffff057224 */ /* 0x001fe400008e0605 */
[----:B------:R-:W-:Y:S01]  /*05c0*/  FFMA R7, R7, R12, R10 ;  /* 0x0000000c07077223 */ /* 0x000fe2000000000a */
[----:B------:R-:W-:Y:S06]  /*05d0*/  BRA.U UP0, `(.L_x_2) ;  /* 0xfffffffd00387547 */ /* 0x000fec000b83ffff */
.L_x_1:
[----:B------:R-:W-:Y:S05]  /*05e0*/  BRA.U !UP1, `(.L_x_0) ;  /* 0x0000000509547547 */ /* 0x000fea000b800000 */
[----:B------:R-:W-:Y:S02]  /*05f0*/  ULOP3.LUT UR6, UR8, 0x7, URZ, 0xc0, !UPT ;  /* 0x0000000708067892 */ /* 0x000fe4000f8ec0ff */
[----:B------:R-:W-:Y:S02]  /*0600*/  ULOP3.LUT UP1, UR7, UR8, 0x3, URZ, 0xc0, !UPT ;  /* 0x0000000308077892 */ /* 0x000fe4000f82c0ff */
[----:B------:R-:W-:-:S04]  /*0610*/  UIADD3 UR6, UP0, UPT, UR6, -0x1, URZ ;  /* 0xffffffff06067890 */ /* 0x000fc8000ff1e0ff */
[----:B------:R-:W-:Y:S02]  /*0620*/  UIADD3.X UR9, UPT, UPT, URZ, -0x1, URZ, UP0, !UPT ;  /* 0xffffffffff097890 */ /* 0x000fe400087fe4ff */
[----:B------:R-:W-:-:S04]  /*0630*/  UISETP.GE.U32.AND UP0, UPT, UR6, 0x3, UPT ;  /* 0x000000030600788c */ /* 0x000fc8000bf06070 */
[----:B------:R-:W-:-:S09]  /*0640*/  UISETP.GE.U32.AND.EX UP0, UPT, UR9, URZ, UPT, UP0 ;  /* 0x000000ff0900728c */ /* 0x000fd2000bf06100 */
[----:B------:R-:W-:Y:S05]  /*0650*/  BRA.U !UP0, `(.L_x_3) ;  /* 0x0000000108847547 */ /* 0x000fea000b800000 */
[----:B------:R-:W0:Y:S01]  /*0660*/  LDCU.128 UR12, c[0x0][0x380] ;  /* 0x00007000ff0c77ac */ /* 0x000e220008000c00 */
[C---:B------:R-:W-:Y:S01]  /*0670*/  IMAD R5, R17.reuse, UR5, RZ ;  /* 0x0000000511057c24 */ /* 0x040fe2000f8e02ff */
[----:B------:R-:W-:Y:S01]  /*0680*/  IADD3 R6, P0, PT, R16, UR4, RZ ;  /* 0x0000000410067c10 */ /* 0x000fe2000ff1e0ff */
[----:B------:R-:W-:-:S04]  /*0690*/  IMAD.WIDE.U32 R8, R17, UR4, R2 ;  /* 0x0000000411087c25 */ /* 0x000fc8000f8e0002 */
[----:B------:R-:W-:Y:S02]  /*06a0*/  IMAD R5, R18, UR4, R5 ;  /* 0x0000000412057c24 */ /* 0x000fe4000f8e0205 */
[----:B------:R-:W-:Y:S02]  /*06b0*/  IMAD.SHL.U32 R11, R17, 0x4, RZ ;  /* 0x00000004110b7824 */ /* 0x000fe400078e00ff */
[----:B------:R-:W-:Y:S01]  /*06c0*/  IMAD.IADD R5, R9, 0x1, R5 ;  /* 0x0000000109057824 */ /* 0x000fe200078e0205 */
[----:B------:R-:W-:Y:S02]  /*06d0*/  IADD3.X R9, PT, PT, R21, UR5, RZ, P0, !PT ;  /* 0x0000000515097c10 */ /* 0x000fe400087fe4ff */
[----:B0-----:R-:W-:Y:S02]  /*06e0*/  LEA R12, P2, R8, UR14, 0x2 ;  /* 0x0000000e080c7c11 */ /* 0x001fe4000f8410ff */
[----:B------:R-:W-:Y:S02]  /*06f0*/  LEA R4, P1, R6, UR12, 0x2 ;  /* 0x0000000c06047c11 */ /* 0x000fe4000f8210ff */
[----:B------:R-:W-:-:S02]  /*0700*/  LEA.HI.X R13, R8, UR15, R5, 0x2, P2 ;  /* 0x0000000f080d7c11 */ /* 0x000fc400090f1405 */
[----:B------:R-:W-:Y:S02]  /*0710*/  LEA.HI.X R5, R6, UR13, R9, 0x2, P1 ;  /* 0x0000000d06057c11 */ /* 0x000fe400088f1409 */
[-C--:B------:R-:W-:Y:S02]  /*0720*/  IADD3 R14, P0, PT, R12, R11.reuse, RZ ;  /* 0x0000000b0c0e7210 */ /* 0x080fe40007f1e0ff */
[----:B------:R-:W-:Y:S01]  /*0730*/  SHF.L.U64.HI R9, R17, 0x2, R18 ;  /* 0x0000000211097819 */ /* 0x000fe20000010212 */
[----:B------:R-:W2:Y:S01]  /*0740*/  LDG.E R12, desc[UR10][R12.64] ;  /* 0x0000000a0c0c7981 */ /* 0x000ea2000c1e1900 */
[----:B------:R-:W-:-:S03]  /*0750*/  IADD3 R10, P1, PT, R14, R11, RZ ;  /* 0x0000000b0e0a7210 */ /* 0x000fc60007f3e0ff */
[----:B------:R-:W-:Y:S01]  /*0760*/  IMAD.X R15, R13, 0x1, R9, P0 ;  /* 0x000000010d0f7824 */ /* 0x000fe200000e0609 */
[----:B------:R-:W2:Y:S01]  /*0770*/  LDG.E R6, desc[UR10][R4.64] ;  /* 0x0000000a04067981 */ /* 0x000ea2000c1e1900 */
[----:B------:R-:W-:-:S03]  /*0780*/  IADD3 R8, P0, PT, R10, R11, RZ ;  /* 0x0000000b0a087210 */ /* 0x000fc60007f1e0ff */
[----:B------:R-:W-:Y:S01]  /*0790*/  IADD3.X R11, PT, PT, R15, R9, RZ, P1, !PT ;  /* 0x000000090f0b7210 */ /* 0x000fe20000ffe4ff */
[----:B------:R-:W3:Y:S04]  /*07a0*/  LDG.E R14, desc[UR10][R14.64] ;  /* 0x0000000a0e0e7981 */ /* 0x000ee8000c1e1900 */
[----:B------:R-:W3:Y:S01]  /*07b0*/  LDG.E R19, desc[UR10][R4.64+0x4] ;  /* 0x0000040a04137981 */ /* 0x000ee2000c1e1900 */
[----:B------:R-:W-:-:S03]  /*07c0*/  IMAD.X R9, R11, 0x1, R9, P0 ;  /* 0x000000010b097824 */ /* 0x000fc600000e0609 */
[----:B------:R-:W4:Y:S04]  /*07d0*/  LDG.E R10, desc[UR10][R10.64] ;  /* 0x0000000a0a0a7981 */ /* 0x000f28000c1e1900 */
[----:B------:R-:W4:Y:S04]  /*07e0*/  LDG.E R23, desc[UR10][R4.64+0x8] ;  /* 0x0000080a04177981 */ /* 0x000f28000c1e1900 */
[----:B------:R-:W5:Y:S04]  /*07f0*/  LDG.E R13, desc[UR10][R4.64+0xc] ;  /* 0x00000c0a040d7981 */ /* 0x000f68000c1e1900 */
[----:B------:R-:W5:Y:S01]  /*0800*/  LDG.E R8, desc[UR10][R8.64] ;  /* 0x0000000a08087981 */ /* 0x000f62000c1e1900 */
[----:B------:R-:W-:-:S04]  /*0810*/  UIADD3 UR4, UP0, UPT, UR4, 0x4, URZ ;  /* 0x0000000404047890 */ /* 0x000fc8000ff1e0ff */
[----:B------:R-:W-:Y:S01]  /*0820*/  UIADD3.X UR5, UPT, UPT, URZ, UR5, URZ, UP0, !UPT ;  /* 0x00000005ff057290 */ /* 0x000fe200087fe4ff */
[----:B--2---:R-:W-:-:S04]  /*0830*/  FFMA R6, R6, R12, R7 ;  /* 0x0000000c06067223 */ /* 0x004fc80000000007 */
[----:B---3--:R-:W-:-:S04]  /*0840*/  FFMA R6, R19, R14, R6 ;  /* 0x0000000e13067223 */ /* 0x008fc80000000006 */
[----:B----4-:R-:W-:-:S04]  /*0850*/  FFMA R6, R23, R10, R6 ;  /* 0x0000000a17067223 */ /* 0x010fc80000000006 */
[----:B-----5:R-:W-:-:S07]  /*0860*/  FFMA R7, R13, R8, R6 ;  /* 0x000000080d077223 */ /* 0x020fce0000000006 */
.L_x_3:
[----:B------:R-:W-:Y:S05]  /*0870*/  BRA.U !UP1, `(.L_x_0) ;  /* 0x0000000109b07547 */ /* 0x000fea000b800000 */
[----:B------:R-:W-:Y:S02]  /*0880*/  UISETP.NE.AND UP1, UPT, UR7, 0x1, UPT ;  /* 0x000000010700788c */ /* 0x000fe4000bf25270 */
[----:B------:R-:W-:-:S04]  /*0890*/  ULOP3.LUT UR6, UR8, 0x1, URZ, 0xc0, !UPT ;  /* 0x0000000108067892 */ /* 0x000fc8000f8ec0ff */
[----:B------:R-:W-:-:S03]  /*08a0*/  UISETP.NE.U32.AND UP0, UPT, UR6, 0x1, UPT ;  /* 0x000000010600788c */ /* 0x000fc6000bf05070 */
[----:B------:R-:W-:Y:S08]  /*08b0*/  BRA.U !UP1, `(.L_x_4) ;  /* 0x00000001095c7547 */ /* 0x000ff0000b800000 */
[----:B------:R-:W0:Y:S01]  /*08c0*/  LDCU.128 UR12, c[0x0][0x380] ;  /* 0x00007000ff0c77ac */ /* 0x000e220008000c00 */
[----:B------:R-:W-:Y:S01]  /*08d0*/  MOV R11, R3 ;  /* 0x00000003000b7202 */ /* 0x000fe20000000f00 */
[----:B------:R-:W-:Y:S01]  /*08e0*/  IMAD R9, R17, UR5, RZ ;  /* 0x0000000511097c24 */ /* 0x000fe2000f8e02ff */
[----:B------:R-:W-:Y:S01]  /*08f0*/  IADD3 R5, P0, PT, R16, UR4, RZ ;  /* 0x0000000410057c10 */ /* 0x000fe2000ff1e0ff */
[----:B------:R-:W-:Y:S02]  /*0900*/  IMAD.MOV.U32 R10, RZ, RZ, R2 ;  /* 0x000000ffff0a7224 */ /* 0x000fe400078e0002 */
[----:B------:R-:W-:Y:S01]  /*0910*/  IMAD R9, R18, UR4, R9 ;  /* 0x0000000412097c24 */ /* 0x000fe2000f8e0209 */
[----:B------:R-:W-:Y:S01]  /*0920*/  IADD3.X R6, PT, PT, R21, UR5, RZ, P0, !PT ;  /* 0x0000000515067c10 */ /* 0x000fe200087fe4ff */
[----:B------:R-:W-:-:S04]  /*0930*/  IMAD.WIDE.U32 R10, R17, UR4, R10 ;  /* 0x00000004110a7c25 */ /* 0x000fc8000f8e000a */
[----:B------:R-:W-:Y:S01]  /*0940*/  IMAD.IADD R9, R11, 0x1, R9 ;  /* 0x000000010b097824 */ /* 0x000fe200078e0209 */
[C---:B0-----:R-:W-:Y:S02]  /*0950*/  LEA R8, P0, R10.reuse, UR14, 0x2 ;  /* 0x0000000e0a087c11 */ /* 0x041fe4000f8010ff */
[C---:B------:R-:W-:Y:S02]  /*0960*/  LEA R4, P1, R5.reuse, UR12, 0x2 ;  /* 0x0000000c05047c11 */ /* 0x040fe4000f8210ff */
[----:B------:R-:W-:Y:S02]  /*0970*/  LEA.HI.X R9, R10, UR15, R9, 0x2, P0 ;  /* 0x0000000f0a097c11 */ /* 0x000fe400080f1409 */
[----:B------:R-:W-:Y:S02]  /*0980*/  LEA.HI.X R5, R5, UR13, R6, 0x2, P1 ;  /* 0x0000000d05057c11 */ /* 0x000fe400088f1406 */
[C---:B------:R-:W-:Y:S02]  /*0990*/  LEA R10, P0, R17.reuse, R8, 0x2 ;  /* 0x00000008110a7211 */ /* 0x040fe400078010ff */
[----:B------:R-:W2:Y:S02]  /*09a0*/  LDG.E R8, desc[UR10][R8.64] ;  /* 0x0000000a08087981 */ /* 0x000ea4000c1e1900 */
[----:B------:R-:W-:-:S02]  /*09b0*/  LEA.HI.X R11, R17, R9, R18, 0x2, P0 ;  /* 0x00000009110b7211 */ /* 0x000fc400000f1412 */
[----:B------:R-:W2:Y:S04]  /*09c0*/  LDG.E R6, desc[UR10][R4.64] ;  /* 0x0000000a04067981 */ /* 0x000ea8000c1e1900 */
[----:B------:R-:W3:Y:S04]  /*09d0*/  LDG.E R12, desc[UR10][R4.64+0x4] ;  /* 0x0000040a040c7981 */ /* 0x000ee8000c1e1900 */
[----:B------:R-:W3:Y:S01]  /*09e0*/  LDG.E R10, desc[UR10][R10.64] ;  /* 0x0000000a0a0a7981 */ /* 0x000ee2000c1e1900 */
[----:B------:R-:W-:-:S04]  /*09f0*/  UIADD3 UR4, UP1, UPT, UR4, 0x2, URZ ;  /* 0x0000000204047890 */ /* 0x000fc8000ff3e0ff */
[----:B------:R-:W-:Y:S01]  /*0a00*/  UIADD3.X UR5, UPT, UPT, URZ, UR5, URZ, UP1, !UPT ;  /* 0x00000005ff057290 */ /* 0x000fe20008ffe4ff */
[----:B--2---:R-:W-:-:S04]  /*0a10*/  FFMA R7, R6, R8, R7 ;  /* 0x0000000806077223 */ /* 0x004fc80000000007 */
[----:B---3--:R-:W-:-:S07]  /*0a20*/  FFMA R7, R12, R10, R7 ;  /* 0x0000000a0c077223 */ /* 0x008fce0000000007 */
.L_x_4:
[----:B------:R-:W-:Y:S05]  /*0a30*/  BRA.U UP0, `(.L_x_0) ;  /* 0x0000000100407547 */ /* 0x000fea000b800000 */
        /* <DEDUP_REMOVED lines=9> */
[----:B0-----:R-:W-:Y:S02]  /*0ad0*/  LEA R4, P1, R16, UR12, 0x2 ;  /* 0x0000000c10047c11 */ /* 0x001fe4000f8210ff */
[----:B------:R-:W-:Y:S02]  /*0ae0*/  LEA R10, P0, R8, UR14, 0x2 ;  /* 0x0000000e080a7c11 */ /* 0x000fe4000f8010ff */
[----:B------:R-:W-:Y:S02]  /*0af0*/  LEA.HI.X R5, R16, UR13, R21, 0x2, P1 ;  /* 0x0000000d10057c11 */ /* 0x000fe400088f1415 */
[----:B------:R-:W-:-:S03]  /*0b00*/  LEA.HI.X R11, R8, UR15, R9, 0x2, P0 ;  /* 0x0000000f080b7c11 */ /* 0x000fc600080f1409 */
[----:B------:R-:W2:Y:S04]  /*0b10*/  LDG.E R4, desc[UR10][R4.64] ;  /* 0x0000000a04047981 */ /* 0x000ea8000c1e1900 */
[----:B------:R-:W2:Y:S02]  /*0b20*/  LDG.E R10, desc[UR10][R10.64] ;  /* 0x0000000a0a0a7981 */ /* 0x000ea4000c1e1900 */
[----:B--2---:R-:W-:-:S07]  /*0b30*/  FFMA R7, R4, R10, R7 ;  /* 0x0000000a04077223 */ /* 0x004fce0000000007 */
.L_x_0:
[----:B------:R-:W0:Y:S01]  /*0b40*/  LDC.64 R4, c[0x0][0x390] ;  /* 0x0000e400ff047b82 */ /* 0x000e220000000a00 */
[----:B------:R-:W-:-:S04]  /*0b50*/  IMAD R3, R0, R17, R2 ;  /* 0x0000001100037224 */ /* 0x000fc800078e0202 */
[----:B0-----:R-:W-:-:S05]  /*0b60*/  IMAD.WIDE R2, R3, 0x4, R4 ;  /* 0x0000000403027825 */ /* 0x001fca00078e0204 */
[----:B------:R-:W-:Y:S01]  /*0b70*/  STG.E desc[UR10][R2.64], R7 ;  /* 0x0000000702007986 */ /* 0x000fe2000c10190a */
[----:B------:R-:W-:Y:S05]  /*0b80*/  EXIT ;  /* 0x000000000000794d */ /* 0x000fea0003800000 */
.L_x_5:
[----:B------:R-:W-:-:S00]  /*0b90*/  BRA `(.L_x_5) ;  /* 0xfffffffc00fc7947 */ /* 0x000fc0000383ffff */
[----:B------:R-:W-:-:S00]  /*0ba0*/  NOP ;  /* 0x0000000000007918 */ /* 0x000fc00000000000 */
        /* <DEDUP_REMOVED lines=13> */
.L_x_6:


//--------------------- .nv.shared.reserved.0     --------------------------
	.section	.nv.shared.reserved.0,"aw",@nobits
	.weak		__nv_reservedSMEM_offset_0_alias
	.size		__nv_reservedSMEM_offset_0_alias, 0, 64
	.other		__nv_reservedSMEM_offset_0_alias,@"STO_CUDA_RESERVED_SHARED STV_DEFAULT"
__nv_reservedSMEM_offset_0_alias:
	.zero		0
	.zero		64


//--------------------- .nv.constant0._Z28matrix_multiplication_kernelPKfS0_Pfiii --------------------------
	.section	.nv.constant0._Z28matrix_multiplication_kernelPKfS0_Pfiii,"a",@progbits
	.sectionflags	@""
	.align	4
.nv.constant0._Z28matrix_multiplication_kernelPKfS0_Pfiii:
	.zero		932


//--------------------- SYMBOLS --------------------------

	.type		.nv.reservedSmem.offset0,@object
	.size		.nv.reservedSmem.offset0,0x4
